//
// Generated by NVIDIA NVVM Compiler
//
// Compiler Build ID: CL-36424714
// Cuda compilation tools, release 13.0, V13.0.88
// Based on NVVM 20.0.0
//

.version 9.0
.target sm_100
.address_size 64

	// .globl	_Z9addKernelPiPKiS1_
.extern .func  (.param .b32 func_retval0) vprintf
(
	.param .b64 vprintf_param_0,
	.param .b64 vprintf_param_1
)
;
.global .align 1 .b8 $str[29] = {84, 104, 114, 101, 97, 100, 32, 73, 68, 32, 58, 32, 37, 100, 32, 66, 108, 111, 99, 107, 58, 32, 73, 68, 58, 32, 37, 100};

.visible .entry _Z9addKernelPiPKiS1_(
	.param .u64 .ptr .align 1 _Z9addKernelPiPKiS1__param_0,
	.param .u64 .ptr .align 1 _Z9addKernelPiPKiS1__param_1,
	.param .u64 .ptr .align 1 _Z9addKernelPiPKiS1__param_2
)
{
	.local .align 8 .b8 	__local_depot0[8];
	.reg .b64 	%SP;
	.reg .b64 	%SPL;
	.reg .b32 	%r<8>;
	.reg .b64 	%rd<15>;

	mov.u64 	%SPL, __local_depot0;
	cvta.local.u64 	%SP, %SPL;
	ld.param.u64 	%rd1, [_Z9addKernelPiPKiS1__param_0];
	ld.param.u64 	%rd2, [_Z9addKernelPiPKiS1__param_1];
	ld.param.u64 	%rd3, [_Z9addKernelPiPKiS1__param_2];
	cvta.to.global.u64 	%rd4, %rd1;
	cvta.to.global.u64 	%rd5, %rd3;
	cvta.to.global.u64 	%rd6, %rd2;
	add.u64 	%rd7, %SP, 0;
	add.u64 	%rd8, %SPL, 0;
	mov.u32 	%r1, %tid.x;
	mul.wide.u32 	%rd9, %r1, 4;
	add.s64 	%rd10, %rd6, %rd9;
	ld.global.u32 	%r2, [%rd10];
	add.s64 	%rd11, %rd5, %rd9;
	ld.global.u32 	%r3, [%rd11];
	add.s32 	%r4, %r3, %r2;
	add.s64 	%rd12, %rd4, %rd9;
	st.global.u32 	[%rd12], %r4;
	mov.u32 	%r5, %ctaid.x;
	st.local.v2.u32 	[%rd8], {%r1, %r5};
	mov.u64 	%rd13, $str;
	cvta.global.u64 	%rd14, %rd13;
	{ // callseq 0, 0
	.param .b64 param0;
	st.param.b64 	[param0], %rd14;
	.param .b64 param1;
	st.param.b64 	[param1], %rd7;
	.param .b32 retval0;
	call.uni (retval0), 
	vprintf, 
	(
	param0, 
	param1
	);
	ld.param.b32 	%r6, [retval0];
	} // callseq 0
	ret;

}


// ===== COMPILED SASS (sm_100) =====

	.target	sm_100

	.elftype	@"ET_EXEC"


//--------------------- .note.nv.tkinfo           --------------------------
	.section	.note.nv.tkinfo,"",@"SHT_NOTE"
	.sectionflags	@"SHF_NOTE_NV_TKINFO"
	.tkinfo
        /*0018*/ 	.word	0x00000002
        /*0030*/ 	.string	""
        /*0030*/ 	.string	"ptxas"
        /*0030*/ 	.string	"Cuda compilation tools, release 13.0, V13.0.88"
        /*0030*/ 	.string	"Build cuda_13.0.r13.0/compiler.36424714_0"
        /*0030*/ 	.string	"-arch sm_100 -m 64 "



//--------------------- .note.nv.cuinfo           --------------------------
	.section	.note.nv.cuinfo,"",@"SHT_NOTE"
	.sectionflags	@"SHF_NOTE_NV_CUINFO"
        /*0018*/ 	.short	0x0002
        /*001a*/ 	.short	0x0064
        /*001c*/ 	.short	0x0082
	.zero		2


//--------------------- .nv.info                  --------------------------
	.section	.nv.info,"",@"SHT_CUDA_INFO"
	.align	4


	//----- nvinfo : EIATTR_REGCOUNT
	.align		4
        /*0000*/ 	.byte	0x04, 0x2f
        /*0002*/ 	.short	(.L_2 - .L_1)
	.align		4
.L_1:
        /*0004*/ 	.word	index@(_Z9addKernelPiPKiS1_)
        /*0008*/ 	.word	0x00000018


	//----- nvinfo : EIATTR_FRAME_SIZE
	.align		4
.L_2:
        /*000c*/ 	.byte	0x04, 0x11
        /*000e*/ 	.short	(.L_4 - .L_3)
	.align		4
.L_3:
        /*0010*/ 	.word	index@(_Z9addKernelPiPKiS1_)
        /*0014*/ 	.word	0x00000008


	//----- nvinfo : EIATTR_MIN_STACK_SIZE
	.align		4
.L_4:
        /*0018*/ 	.byte	0x04, 0x12
        /*001a*/ 	.short	(.L_6 - .L_5)
	.align		4
.L_5:
        /*001c*/ 	.word	index@(_Z9addKernelPiPKiS1_)
        /*0020*/ 	.word	0x00000008
.L_6:


//--------------------- .nv.compat                --------------------------
	.section	.nv.compat,"",@"SHT_CUDA_COMPAT_INFO"
	.align	4
        /*0000*/ 	.byte	0x02, 0x09, 0x00, 0x00, 0x02, 0x02, 0x01, 0x00, 0x02, 0x05, 0x05, 0x00, 0x03, 0x07, 0x01, 0x01
        /*0010*/ 	.byte	0x02, 0x03, 0x00, 0x00, 0x02, 0x06, 0x01, 0x00, 0x04, 0x0b, 0x08, 0x00, 0x09, 0x00, 0x00, 0x00
        /*0020*/ 	.byte	0x00, 0x00, 0x00, 0x00


//--------------------- .nv.info._Z9addKernelPiPKiS1_ --------------------------
	.section	.nv.info._Z9addKernelPiPKiS1_,"",@"SHT_CUDA_INFO"
	.sectionflags	@""
	.align	4


	//----- nvinfo : EIATTR_CUDA_API_VERSION
	.align		4
        /*0000*/ 	.byte	0x04, 0x37
        /*0002*/ 	.short	(.L_8 - .L_7)
.L_7:
        /*0004*/ 	.word	0x00000082


	//----- nvinfo : EIATTR_KPARAM_INFO
	.align		4
.L_8:
        /*0008*/ 	.byte	0x04, 0x17
        /*000a*/ 	.short	(.L_10 - .L_9)
.L_9:
        /*000c*/ 	.word	0x00000000
        /*0010*/ 	.short	0x0002
        /*0012*/ 	.short	0x0010
        /*0014*/ 	.byte	0x00, 0xf5, 0x21, 0x00


	//----- nvinfo : EIATTR_KPARAM_INFO
	.align		4
.L_10:
        /*0018*/ 	.byte	0x04, 0x17
        /*001a*/ 	.short	(.L_12 - .L_11)
.L_11:
        /*001c*/ 	.word	0x00000000
        /*0020*/ 	.short	0x0001
        /*0022*/ 	.short	0x0008
        /*0024*/ 	.byte	0x00, 0xf5, 0x21, 0x00


	//----- nvinfo : EIATTR_KPARAM_INFO
	.align		4
.L_12:
        /*0028*/ 	.byte	0x04, 0x17
        /*002a*/ 	.short	(.L_14 - .L_13)
.L_13:
        /*002c*/ 	.word	0x00000000
        /*0030*/ 	.short	0x0000
        /*0032*/ 	.short	0x0000
        /*0034*/ 	.byte	0x00, 0xf5, 0x21, 0x00


	//----- nvinfo : EIATTR_SPARSE_MMA_MASK
	.align		4
.L_14:
        /*0038*/ 	.byte	0x03, 0x50
        /*003a*/ 	.short	0x0000


	//----- nvinfo : EIATTR_MAXREG_COUNT
	.align		4
        /*003c*/ 	.byte	0x03, 0x1b
        /*003e*/ 	.short	0x00ff


	//----- nvinfo : EIATTR_EXTERNS
	.align		4
        /*0040*/ 	.byte	0x04, 0x0f
        /*0042*/ 	.short	(.L_16 - .L_15)


	//   ....[0]....
	.align		4
.L_15:
        /*0044*/ 	.word	index@(vprintf)


	//----- nvinfo : EIATTR_MERCURY_ISA_VERSION
	.align		4
.L_16:
        /*0048*/ 	.byte	0x03, 0x5f
        /*004a*/ 	.short	0x0101


	//----- nvinfo : EIATTR_VRC_CTA_INIT_COUNT
	.align		4
        /*004c*/ 	.byte	0x02, 0x4a
	.zero		1
	.zero		1


	//----- nvinfo : EIATTR_SYSCALL_OFFSETS
	.align		4
        /*0050*/ 	.byte	0x04, 0x46
        /*0052*/ 	.short	(.L_18 - .L_17)


	//   ....[0]....
.L_17:
        /*0054*/ 	.word	0x000001a0


	//----- nvinfo : EIATTR_EXIT_INSTR_OFFSETS
	.align		4
.L_18:
        /*0058*/ 	.byte	0x04, 0x1c
        /*005a*/ 	.short	(.L_20 - .L_19)


	//   ....[0]....
.L_19:
        /*005c*/ 	.word	0x000001b0


	//----- nvinfo : EIATTR_CBANK_PARAM_SIZE
	.align		4
.L_20:
        /*0060*/ 	.byte	0x03, 0x19
        /*0062*/ 	.short	0x0018


	//----- nvinfo : EIATTR_PARAM_CBANK
	.align		4
        /*0064*/ 	.byte	0x04, 0x0a
        /*0066*/ 	.short	(.L_22 - .L_21)
	.align		4
.L_21:
        /*0068*/ 	.word	index@(.nv.constant0._Z9addKernelPiPKiS1_)
        /*006c*/ 	.short	0x0380
        /*006e*/ 	.short	0x0018


	//----- nvinfo : EIATTR_SW_WAR
	.align		4
.L_22:
        /*0070*/ 	.byte	0x04, 0x36
        /*0072*/ 	.short	(.L_24 - .L_23)
.L_23:
        /*0074*/ 	.word	0x00000008
.L_24:


//--------------------- .nv.callgraph             --------------------------
	.section	.nv.callgraph,"",@"SHT_CUDA_CALLGRAPH"
	.align	4
	.sectionentsize	8
	.align		4
        /*0000*/ 	.word	0x00000000
	.align		4
        /*0004*/ 	.word	0xffffffff
	.align		4
        /*0008*/ 	.word	index@(_Z9addKernelPiPKiS1_)
	.align		4
        /*000c*/ 	.word	index@(vprintf)
	.align		4
        /*0010*/ 	.word	0x00000000
	.align		4
        /*0014*/ 	.word	0xfffffffe
	.align		4
        /*0018*/ 	.word	0x00000000
	.align		4
        /*001c*/ 	.word	0xfffffffd
	.align		4
        /*0020*/ 	.word	0x00000000
	.align		4
        /*0024*/ 	.word	0xfffffffc


//--------------------- .nv.constant4             --------------------------
	.section	.nv.constant4,"a",@progbits
	.align	8
	.align		8
.nv.constant4:
        /*0000*/ 	.dword	vprintf
	.align		8
        /*0008*/ 	.dword	$str


//--------------------- .text._Z9addKernelPiPKiS1_ --------------------------
	.section	.text._Z9addKernelPiPKiS1_,"ax",@progbits
	.align	128
        .global         _Z9addKernelPiPKiS1_
        .type           _Z9addKernelPiPKiS1_,@function
        .size           _Z9addKernelPiPKiS1_,(.L_x_2 - _Z9addKernelPiPKiS1_)
        .other          _Z9addKernelPiPKiS1_,@"STO_CUDA_ENTRY STV_DEFAULT"
_Z9addKernelPiPKiS1_:
.text._Z9addKernelPiPKiS1_:
[----:B------:R-:W0:Y:S01]  /*0000*/  LDC R1, c[0x0][0x37c] ;  /* 0x0000df00ff017b82 */ /* 0x000e220000000800 */
[----:B------:R-:W1:Y:S07]  /*0010*/  S2R R10, SR_TID.X ;  /* 0x00000000000a7919 */ /* 0x000e6e0000002100 */
[----:B------:R-:W1:Y:S01]  /*0020*/  LDC.64 R6, c[0x0][0x390] ;  /* 0x0000e400ff067b82 */ /* 0x000e620000000a00 */
[----:B------:R-:W2:Y:S01]  /*0030*/  LDCU.64 UR4, c[0x0][0x358] ;  /* 0x00006b00ff0477ac */ /* 0x000ea20008000a00 */
[----:B0-----:R-:W-:-:S06]  /*0040*/  IADD3 R1, PT, PT, R1, -0x8, RZ ;  /* 0xfffffff801017810 */ /* 0x001fcc0007ffe0ff */
[----:B------:R-:W0:Y:S01]  /*0050*/  LDC.64 R4, c[0x0][0x388] ;  /* 0x0000e200ff047b82 */ /* 0x000e220000000a00 */
[----:B------:R-:W3:Y:S07]  /*0060*/  S2R R11, SR_CTAID.X ;  /* 0x00000000000b7919 */ /* 0x000eee0000002500 */
[----:B------:R-:W4:Y:S01]  /*0070*/  LDC.64 R2, c[0x0][0x380] ;  /* 0x0000e000ff027b82 */ /* 0x000f220000000a00 */
[----:B------:R-:W5:Y:S01]  /*0080*/  LDCU UR6, c[0x0][0x2f8] ;  /* 0x00005f00ff0677ac */ /* 0x000f620008000800 */
[----:B------:R-:W5:Y:S01]  /*0090*/  LDCU.64 UR8, c[0x4][0x8] ;  /* 0x01000100ff0877ac */ /* 0x000f620008000a00 */
[----:B-1----:R-:W-:-:S04]  /*00a0*/  IMAD.WIDE.U32 R6, R10, 0x4, R6 ;  /* 0x000000040a067825 */ /* 0x002fc800078e0006 */
[C---:B0-----:R-:W-:Y:S02]  /*00b0*/  IMAD.WIDE.U32 R4, R10.reuse, 0x4, R4 ;  /* 0x000000040a047825 */ /* 0x041fe400078e0004 */
[----:B--2---:R5:W2:Y:S04]  /*00c0*/  LDG.E R7, desc[UR4][R6.64] ;  /* 0x0000000406077981 */ /* 0x004aa8000c1e1900 */
[----:B------:R0:W2:Y:S01]  /*00d0*/  LDG.E R0, desc[UR4][R4.64] ;  /* 0x0000000404007981 */ /* 0x0000a2000c1e1900 */
[----:B------:R-:W-:Y:S01]  /*00e0*/  MOV R8, 0x0 ;  /* 0x0000000000087802 */ /* 0x000fe20000000f00 */
[----:B----4-:R-:W-:Y:S02]  /*00f0*/  IMAD.WIDE.U32 R2, R10, 0x4, R2 ;  /* 0x000000040a027825 */ /* 0x010fe400078e0002 */
[----:B---3--:R1:W-:Y:S03]  /*0100*/  STL.64 [R1], R10 ;  /* 0x0000000a01007387 */ /* 0x0083e60000100a00 */
[----:B------:R-:W3:Y:S01]  /*0110*/  LDC.64 R8, c[0x4][R8] ;  /* 0x0100000008087b82 */ /* 0x000ee20000000a00 */
[----:B-----5:R-:W-:Y:S01]  /*0120*/  IADD3 R6, P0, PT, R1, UR6, RZ ;  /* 0x0000000601067c10 */ /* 0x020fe2000ff1e0ff */
[----:B0-----:R-:W-:Y:S01]  /*0130*/  IMAD.U32 R4, RZ, RZ, UR8 ;  /* 0x00000008ff047e24 */ /* 0x001fe2000f8e00ff */
[----:B------:R-:W-:-:S02]  /*0140*/  MOV R5, UR9 ;  /* 0x0000000900057c02 */ /* 0x000fc40008000f00 */
[----:B--2---:R-:W-:-:S05]  /*0150*/  IADD3 R0, PT, PT, R0, R7, RZ ;  /* 0x0000000700007210 */ /* 0x004fca0007ffe0ff */
[----:B------:R1:W-:Y:S01]  /*0160*/  STG.E desc[UR4][R2.64], R0 ;  /* 0x0000000002007986 */ /* 0x0003e2000c101904 */
[----:B------:R-:W0:Y:S02]  /*0170*/  LDCU UR4, c[0x0][0x2fc] ;  /* 0x00005f80ff0477ac */ /* 0x000e240008000800 */
[----:B01-3--:R-:W-:-:S07]  /*0180*/  IMAD.X R7, RZ, RZ, UR4, P0 ;  /* 0x00000004ff077e24 */ /* 0x00bfce00080e06ff */
[----:B------:R-:W-:-:S07]  /*0190*/  LEPC R20, `(.L_x_0) ;  /* 0x000000001014794e */ /* 0x000fce0000000000 */
[----:B------:R-:W-:Y:S05]  /*01a0*/  CALL.ABS.NOINC R8 ;  /* 0x0000000008007343 */ /* 0x000fea0003c00000 */
.L_x_0:
[----:B------:R-:W-:Y:S05]  /*01b0*/  EXIT ;  /* 0x000000000000794d */ /* 0x000fea0003800000 */
.L_x_1:
[----:B------:R-:W-:-:S00]  /*01c0*/  BRA `(.L_x_1) ;  /* 0xfffffffc00fc7947 */ /* 0x000fc0000383ffff */
[----:B------:R-:W-:-:S00]  /*01d0*/  NOP ;  /* 0x0000000000007918 */ /* 0x000fc00000000000 */
        /* <DEDUP_REMOVED lines=10> */
.L_x_2:


//--------------------- .nv.global.init           --------------------------
	.section	.nv.global.init,"aw",@progbits
.nv.global.init:
	.type		$str,@object
	.size		$str,(.L_0 - $str)
$str:
        /*0000*/ 	.byte	0x54, 0x68, 0x72, 0x65, 0x61, 0x64, 0x20, 0x49, 0x44, 0x20, 0x3a, 0x20, 0x25, 0x64, 0x20, 0x42
        /*0010*/ 	.byte	0x6c, 0x6f, 0x63, 0x6b, 0x3a, 0x20, 0x49, 0x44, 0x3a, 0x20, 0x25, 0x64, 0x00
.L_0:


//--------------------- .nv.shared.reserved.0     --------------------------
	.section	.nv.shared.reserved.0,"aw",@nobits
	.weak		__nv_reservedSMEM_offset_0_alias
	.size		__nv_reservedSMEM_offset_0_alias, 0, 64
	.other		__nv_reservedSMEM_offset_0_alias,@"STO_CUDA_RESERVED_SHARED STV_DEFAULT"
__nv_reservedSMEM_offset_0_alias:
	.zero		0
	.zero		64


//--------------------- .nv.constant0._Z9addKernelPiPKiS1_ --------------------------
	.section	.nv.constant0._Z9addKernelPiPKiS1_,"a",@progbits
	.sectionflags	@""
	.align	4
.nv.constant0._Z9addKernelPiPKiS1_:
	.zero		920


//--------------------- SYMBOLS --------------------------

	.type		.nv.reservedSmem.offset0,@object
	.size		.nv.reservedSmem.offset0,0x4
	.type		vprintf,@function
